//
// Generated by NVIDIA NVVM Compiler
//
// Compiler Build ID: CL-36424714
// Cuda compilation tools, release 13.0, V13.0.88
// Based on NVVM 20.0.0
//

.version 9.0
.target sm_100
.address_size 64

	// .globl	_Z5conv8PiS_

.visible .entry _Z5conv8PiS_(
	.param .u64 .ptr .align 1 _Z5conv8PiS__param_0,
	.param .u64 .ptr .align 1 _Z5conv8PiS__param_1
)
{
	.reg .b32 	%r<2>;
	.reg .b64 	%rd<5>;

	ld.param.u64 	%rd1, [_Z5conv8PiS__param_0];
	ld.param.u64 	%rd2, [_Z5conv8PiS__param_1];
	cvta.to.global.u64 	%rd3, %rd1;
	ld.global.u32 	%r1, [%rd3];
	cvta.to.global.u64 	%rd4, %rd2;
	bar.sync 	0;
	st.global.u32 	[%rd4], %r1;
	ret;

}


// ===== COMPILED SASS (sm_100) =====

	.target	sm_100

	.elftype	@"ET_EXEC"


//--------------------- .note.nv.tkinfo           --------------------------
	.section	.note.nv.tkinfo,"",@"SHT_NOTE"
	.sectionflags	@"SHF_NOTE_NV_TKINFO"
	.tkinfo
        /*0018*/ 	.word	0x00000002
        /*0030*/ 	.string	""
        /*0030*/ 	.string	"ptxas"
        /*0030*/ 	.string	"Cuda compilation tools, release 13.0, V13.0.88"
        /*0030*/ 	.string	"Build cuda_13.0.r13.0/compiler.36424714_0"
        /*0030*/ 	.string	"-arch sm_100 -m 64 "



//--------------------- .note.nv.cuinfo           --------------------------
	.section	.note.nv.cuinfo,"",@"SHT_NOTE"
	.sectionflags	@"SHF_NOTE_NV_CUINFO"
        /*0018*/ 	.short	0x0002
        /*001a*/ 	.short	0x0064
        /*001c*/ 	.short	0x0082
	.zero		2


//--------------------- .nv.info                  --------------------------
	.section	.nv.info,"",@"SHT_CUDA_INFO"
	.align	4


	//----- nvinfo : EIATTR_REGCOUNT
	.align		4
        /*0000*/ 	.byte	0x04, 0x2f
        /*0002*/ 	.short	(.L_1 - .L_0)
	.align		4
.L_0:
        /*0004*/ 	.word	index@(_Z5conv8PiS_)
        /*0008*/ 	.word	0x00000008


	//----- nvinfo : EIATTR_FRAME_SIZE
	.align		4
.L_1:
        /*000c*/ 	.byte	0x04, 0x11
        /*000e*/ 	.short	(.L_3 - .L_2)
	.align		4
.L_2:
        /*0010*/ 	.word	index@(_Z5conv8PiS_)
        /*0014*/ 	.word	0x00000000


	//----- nvinfo : EIATTR_MIN_STACK_SIZE
	.align		4
.L_3:
        /*0018*/ 	.byte	0x04, 0x12
        /*001a*/ 	.short	(.L_5 - .L_4)
	.align		4
.L_4:
        /*001c*/ 	.word	index@(_Z5conv8PiS_)
        /*0020*/ 	.word	0x00000000
.L_5:


//--------------------- .nv.compat                --------------------------
	.section	.nv.compat,"",@"SHT_CUDA_COMPAT_INFO"
	.align	4
        /*0000*/ 	.byte	0x02, 0x09, 0x00, 0x00, 0x02, 0x02, 0x01, 0x00, 0x02, 0x05, 0x05, 0x00, 0x03, 0x07, 0x01, 0x01
        /*0010*/ 	.byte	0x02, 0x03, 0x00, 0x00, 0x02, 0x06, 0x01, 0x00, 0x04, 0x0b, 0x08, 0x00, 0x09, 0x00, 0x00, 0x00
        /*0020*/ 	.byte	0x00, 0x00, 0x00, 0x00


//--------------------- .nv.info._Z5conv8PiS_     --------------------------
	.section	.nv.info._Z5conv8PiS_,"",@"SHT_CUDA_INFO"
	.sectionflags	@""
	.align	4


	//----- nvinfo : EIATTR_CUDA_API_VERSION
	.align		4
        /*0000*/ 	.byte	0x04, 0x37
        /*0002*/ 	.short	(.L_7 - .L_6)
.L_6:
        /*0004*/ 	.word	0x00000082


	//----- nvinfo : EIATTR_KPARAM_INFO
	.align		4
.L_7:
        /*0008*/ 	.byte	0x04, 0x17
        /*000a*/ 	.short	(.L_9 - .L_8)
.L_8:
        /*000c*/ 	.word	0x00000000
        /*0010*/ 	.short	0x0001
        /*0012*/ 	.short	0x0008
        /*0014*/ 	.byte	0x00, 0xf5, 0x21, 0x00


	//----- nvinfo : EIATTR_KPARAM_INFO
	.align		4
.L_9:
        /*0018*/ 	.byte	0x04, 0x17
        /*001a*/ 	.short	(.L_11 - .L_10)
.L_10:
        /*001c*/ 	.word	0x00000000
        /*0020*/ 	.short	0x0000
        /*0022*/ 	.short	0x0000
        /*0024*/ 	.byte	0x00, 0xf5, 0x21, 0x00


	//----- nvinfo : EIATTR_SPARSE_MMA_MASK
	.align		4
.L_11:
        /*0028*/ 	.byte	0x03, 0x50
        /*002a*/ 	.short	0x0000


	//----- nvinfo : EIATTR_MAXREG_COUNT
	.align		4
        /*002c*/ 	.byte	0x03, 0x1b
        /*002e*/ 	.short	0x00ff


	//----- nvinfo : EIATTR_NUM_BARRIERS
	.align		4
        /*0030*/ 	.byte	0x02, 0x4c
        /*0032*/ 	.byte	0x01
	.zero		1


	//----- nvinfo : EIATTR_MERCURY_ISA_VERSION
	.align		4
        /*0034*/ 	.byte	0x03, 0x5f
        /*0036*/ 	.short	0x0101


	//----- nvinfo : EIATTR_VRC_CTA_INIT_COUNT
	.align		4
        /*0038*/ 	.byte	0x02, 0x4a
	.zero		1
	.zero		1


	//----- nvinfo : EIATTR_EXIT_INSTR_OFFSETS
	.align		4
        /*003c*/ 	.byte	0x04, 0x1c
        /*003e*/ 	.short	(.L_13 - .L_12)


	//   ....[0]....
.L_12:
        /*0040*/ 	.word	0x00000070


	//----- nvinfo : EIATTR_CBANK_PARAM_SIZE
	.align		4
.L_13:
        /*0044*/ 	.byte	0x03, 0x19
        /*0046*/ 	.short	0x0010


	//----- nvinfo : EIATTR_PARAM_CBANK
	.align		4
        /*0048*/ 	.byte	0x04, 0x0a
        /*004a*/ 	.short	(.L_15 - .L_14)
	.align		4
.L_14:
        /*004c*/ 	.word	index@(.nv.constant0._Z5conv8PiS_)
        /*0050*/ 	.short	0x0380
        /*0052*/ 	.short	0x0010


	//----- nvinfo : EIATTR_SW_WAR
	.align		4
.L_15:
        /*0054*/ 	.byte	0x04, 0x36
        /*0056*/ 	.short	(.L_17 - .L_16)
.L_16:
        /*0058*/ 	.word	0x00000008
.L_17:


//--------------------- .nv.callgraph             --------------------------
	.section	.nv.callgraph,"",@"SHT_CUDA_CALLGRAPH"
	.align	4
	.sectionentsize	8
	.align		4
        /*0000*/ 	.word	0x00000000
	.align		4
        /*0004*/ 	.word	0xffffffff
	.align		4
        /*0008*/ 	.word	0x00000000
	.align		4
        /*000c*/ 	.word	0xfffffffe
	.align		4
        /*0010*/ 	.word	0x00000000
	.align		4
        /*0014*/ 	.word	0xfffffffd
	.align		4
        /*0018*/ 	.word	0x00000000
	.align		4
        /*001c*/ 	.word	0xfffffffc


//--------------------- .text._Z5conv8PiS_        --------------------------
	.section	.text._Z5conv8PiS_,"ax",@progbits
	.align	128
        .global         _Z5conv8PiS_
        .type           _Z5conv8PiS_,@function
        .size           _Z5conv8PiS_,(.L_x_1 - _Z5conv8PiS_)
        .other          _Z5conv8PiS_,@"STO_CUDA_ENTRY STV_DEFAULT"
_Z5conv8PiS_:
.text._Z5conv8PiS_:
[----:B------:R-:W-:Y:S08]  /*0000*/  LDC R1, c[0x0][0x37c] ;  /* 0x0000df00ff017b82 */ /* 0x000ff00000000800 */
[----:B------:R-:W0:Y:S01]  /*0010*/  LDC.64 R2, c[0x0][0x380] ;  /* 0x0000e000ff027b82 */ /* 0x000e220000000a00 */
[----:B------:R-:W0:Y:S02]  /*0020*/  LDCU.64 UR4, c[0x0][0x358] ;  /* 0x00006b00ff0477ac */ /* 0x000e240008000a00 */
[----:B0-----:R-:W2:Y:S05]  /*0030*/  LDG.E R3, desc[UR4][R2.64] ;  /* 0x0000000402037981 */ /* 0x001eaa000c1e1900 */
[----:B------:R-:W2:Y:S08]  /*0040*/  LDC.64 R4, c[0x0][0x388] ;  /* 0x0000e200ff047b82 */ /* 0x000eb00000000a00 */
[----:B------:R-:W-:Y:S06]  /*0050*/  BAR.SYNC.DEFER_BLOCKING 0x0 ;  /* 0x0000000000007b1d */ /* 0x000fec0000010000 */
[----:B--2---:R-:W-:Y:S01]  /*0060*/  STG.E desc[UR4][R4.64], R3 ;  /* 0x0000000304007986 */ /* 0x004fe2000c101904 */
[----:B------:R-:W-:Y:S05]  /*0070*/  EXIT ;  /* 0x000000000000794d */ /* 0x000fea0003800000 */
.L_x_0:
[----:B------:R-:W-:-:S00]  /*0080*/  BRA `(.L_x_0) ;  /* 0xfffffffc00fc7947 */ /* 0x000fc0000383ffff */
[----:B------:R-:W-:-:S00]  /*0090*/  NOP ;  /* 0x0000000000007918 */ /* 0x000fc00000000000 */
        /* <DEDUP_REMOVED lines=14> */
.L_x_1:


//--------------------- .nv.shared.reserved.0     --------------------------
	.section	.nv.shared.reserved.0,"aw",@nobits
	.weak		__nv_reservedSMEM_offset_0_alias
	.size		__nv_reservedSMEM_offset_0_alias, 0, 64
	.other		__nv_reservedSMEM_offset_0_alias,@"STO_CUDA_RESERVED_SHARED STV_DEFAULT"
__nv_reservedSMEM_offset_0_alias:
	.zero		0
	.zero		64


//--------------------- .nv.constant0._Z5conv8PiS_ --------------------------
	.section	.nv.constant0._Z5conv8PiS_,"a",@progbits
	.sectionflags	@""
	.align	4
.nv.constant0._Z5conv8PiS_:
	.zero		912


//--------------------- SYMBOLS --------------------------

	.type		.nv.reservedSmem.offset0,@object
	.size		.nv.reservedSmem.offset0,0x4
